//
// Generated by NVIDIA NVVM Compiler
//
// Compiler Build ID: CL-36424714
// Cuda compilation tools, release 13.0, V13.0.88
// Based on NVVM 20.0.0
//

.version 9.0
.target sm_100
.address_size 64

	// .globl	_Z8spinningPi

.visible .entry _Z8spinningPi(
	.param .u64 .ptr .align 1 _Z8spinningPi_param_0
)
{



}


// ===== COMPILED SASS (sm_100) =====

	.target	sm_100

	.elftype	@"ET_EXEC"


//--------------------- .note.nv.tkinfo           --------------------------
	.section	.note.nv.tkinfo,"",@"SHT_NOTE"
	.sectionflags	@"SHF_NOTE_NV_TKINFO"
	.tkinfo
        /*0018*/ 	.word	0x00000002
        /*0030*/ 	.string	""
        /*0030*/ 	.string	"ptxas"
        /*0030*/ 	.string	"Cuda compilation tools, release 13.0, V13.0.88"
        /*0030*/ 	.string	"Build cuda_13.0.r13.0/compiler.36424714_0"
        /*0030*/ 	.string	"-arch sm_100 -m 64 "



//--------------------- .note.nv.cuinfo           --------------------------
	.section	.note.nv.cuinfo,"",@"SHT_NOTE"
	.sectionflags	@"SHF_NOTE_NV_CUINFO"
        /*0018*/ 	.short	0x0002
        /*001a*/ 	.short	0x0064
        /*001c*/ 	.short	0x0082
	.zero		2


//--------------------- .nv.info                  --------------------------
	.section	.nv.info,"",@"SHT_CUDA_INFO"
	.align	4


	//----- nvinfo : EIATTR_REGCOUNT
	.align		4
        /*0000*/ 	.byte	0x04, 0x2f
        /*0002*/ 	.short	(.L_1 - .L_0)
	.align		4
.L_0:
        /*0004*/ 	.word	index@(_Z8spinningPi)
        /*0008*/ 	.word	0x00000004


	//----- nvinfo : EIATTR_FRAME_SIZE
	.align		4
.L_1:
        /*000c*/ 	.byte	0x04, 0x11
        /*000e*/ 	.short	(.L_3 - .L_2)
	.align		4
.L_2:
        /*0010*/ 	.word	index@(_Z8spinningPi)
        /*0014*/ 	.word	0x00000000


	//----- nvinfo : EIATTR_MIN_STACK_SIZE
	.align		4
.L_3:
        /*0018*/ 	.byte	0x04, 0x12
        /*001a*/ 	.short	(.L_5 - .L_4)
	.align		4
.L_4:
        /*001c*/ 	.word	index@(_Z8spinningPi)
        /*0020*/ 	.word	0x00000000
.L_5:


//--------------------- .nv.compat                --------------------------
	.section	.nv.compat,"",@"SHT_CUDA_COMPAT_INFO"
	.align	4
        /*0000*/ 	.byte	0x02, 0x09, 0x00, 0x00, 0x02, 0x02, 0x01, 0x00, 0x02, 0x05, 0x05, 0x00, 0x03, 0x07, 0x01, 0x01
        /*0010*/ 	.byte	0x02, 0x03, 0x00, 0x00, 0x02, 0x06, 0x01, 0x00, 0x04, 0x0b, 0x08, 0x00, 0x09, 0x00, 0x00, 0x00
        /*0020*/ 	.byte	0x00, 0x00, 0x00, 0x00


//--------------------- .nv.info._Z8spinningPi    --------------------------
	.section	.nv.info._Z8spinningPi,"",@"SHT_CUDA_INFO"
	.sectionflags	@""
	.align	4


	//----- nvinfo : EIATTR_CUDA_API_VERSION
	.align		4
        /*0000*/ 	.byte	0x04, 0x37
        /*0002*/ 	.short	(.L_7 - .L_6)
.L_6:
        /*0004*/ 	.word	0x00000082


	//----- nvinfo : EIATTR_KPARAM_INFO
	.align		4
.L_7:
        /*0008*/ 	.byte	0x04, 0x17
        /*000a*/ 	.short	(.L_9 - .L_8)
.L_8:
        /*000c*/ 	.word	0x00000000
        /*0010*/ 	.short	0x0000
        /*0012*/ 	.short	0x0000
        /*0014*/ 	.byte	0x00, 0xf5, 0x21, 0x00


	//----- nvinfo : EIATTR_SPARSE_MMA_MASK
	.align		4
.L_9:
        /*0018*/ 	.byte	0x03, 0x50
        /*001a*/ 	.short	0x0000


	//----- nvinfo : EIATTR_MAXREG_COUNT
	.align		4
        /*001c*/ 	.byte	0x03, 0x1b
        /*001e*/ 	.short	0x00ff


	//----- nvinfo : EIATTR_MERCURY_ISA_VERSION
	.align		4
        /*0020*/ 	.byte	0x03, 0x5f
        /*0022*/ 	.short	0x0101


	//----- nvinfo : EIATTR_VRC_CTA_INIT_COUNT
	.align		4
        /*0024*/ 	.byte	0x02, 0x4a
	.zero		1
	.zero		1


	//----- nvinfo : EIATTR_EXIT_INSTR_OFFSETS
	.align		4
        /*0028*/ 	.byte	0x04, 0x1c
        /*002a*/ 	.short	(.L_11 - .L_10)


	//   ....[0]....
.L_10:
        /*002c*/ 	.word	0x00000010


	//----- nvinfo : EIATTR_CBANK_PARAM_SIZE
	.align		4
.L_11:
        /*0030*/ 	.byte	0x03, 0x19
        /*0032*/ 	.short	0x0008


	//----- nvinfo : EIATTR_PARAM_CBANK
	.align		4
        /*0034*/ 	.byte	0x04, 0x0a
        /*0036*/ 	.short	(.L_13 - .L_12)
	.align		4
.L_12:
        /*0038*/ 	.word	index@(.nv.constant0._Z8spinningPi)
        /*003c*/ 	.short	0x0380
        /*003e*/ 	.short	0x0008


	//----- nvinfo : EIATTR_SW_WAR
	.align		4
.L_13:
        /*0040*/ 	.byte	0x04, 0x36
        /*0042*/ 	.short	(.L_15 - .L_14)
.L_14:
        /*0044*/ 	.word	0x00000008
.L_15:


//--------------------- .nv.callgraph             --------------------------
	.section	.nv.callgraph,"",@"SHT_CUDA_CALLGRAPH"
	.align	4
	.sectionentsize	8
	.align		4
        /*0000*/ 	.word	0x00000000
	.align		4
        /*0004*/ 	.word	0xffffffff
	.align		4
        /*0008*/ 	.word	0x00000000
	.align		4
        /*000c*/ 	.word	0xfffffffe
	.align		4
        /*0010*/ 	.word	0x00000000
	.align		4
        /*0014*/ 	.word	0xfffffffd
	.align		4
        /*0018*/ 	.word	0x00000000
	.align		4
        /*001c*/ 	.word	0xfffffffc


//--------------------- .text._Z8spinningPi       --------------------------
	.section	.text._Z8spinningPi,"ax",@progbits
	.align	128
        .global         _Z8spinningPi
        .type           _Z8spinningPi,@function
        .size           _Z8spinningPi,(.L_x_1 - _Z8spinningPi)
        .other          _Z8spinningPi,@"STO_CUDA_ENTRY STV_DEFAULT"
_Z8spinningPi:
.text._Z8spinningPi:
[----:B------:R-:W-:Y:S01]  /*0000*/  LDC R1, c[0x0][0x37c] ;  /* 0x0000df00ff017b82 */ /* 0x000fe20000000800 */
[----:B------:R-:W-:Y:S05]  /*0010*/  EXIT ;  /* 0x000000000000794d */ /* 0x000fea0003800000 */
.L_x_0:
[----:B------:R-:W-:-:S00]  /*0020*/  BRA `(.L_x_0) ;  /* 0xfffffffc00fc7947 */ /* 0x000fc0000383ffff */
[----:B------:R-:W-:-:S00]  /*0030*/  NOP ;  /* 0x0000000000007918 */ /* 0x000fc00000000000 */
        /* <DEDUP_REMOVED lines=12> */
.L_x_1:


//--------------------- .nv.shared.reserved.0     --------------------------
	.section	.nv.shared.reserved.0,"aw",@nobits
	.weak		__nv_reservedSMEM_offset_0_alias
	.size		__nv_reservedSMEM_offset_0_alias, 0, 64
	.other		__nv_reservedSMEM_offset_0_alias,@"STO_CUDA_RESERVED_SHARED STV_DEFAULT"
__nv_reservedSMEM_offset_0_alias:
	.zero		0
	.zero		64


//--------------------- .nv.constant0._Z8spinningPi --------------------------
	.section	.nv.constant0._Z8spinningPi,"a",@progbits
	.sectionflags	@""
	.align	4
.nv.constant0._Z8spinningPi:
	.zero		904


//--------------------- SYMBOLS --------------------------

	.type		.nv.reservedSmem.offset0,@object
	.size		.nv.reservedSmem.offset0,0x4
